	.headerflags	@"EF_CUDA_TEXMODE_UNIFIED EF_CUDA_64BIT_ADDRESS EF_CUDA_ACCELERATORS EF_CUDA_SM90 EF_CUDA_VIRTUAL_SM(EF_CUDA_SM90)"
	.elftype	@"ET_EXEC"


//--------------------- .nv.info                  --------------------------
	.section	.nv.info,"",@"SHT_CUDA_INFO"
	.align	4


	//----- nvinfo : EIATTR_REGCOUNT
	.align		4
        /*0000*/ 	.byte	0x04, 0x2f
        /*0002*/ 	.short	(.L_3 - .L_2)
	.align		4
.L_2:
        /*0004*/ 	.word	index@(triton_poi_fused__native_batch_norm_legit_no_training_add_9)
        /*0008*/ 	.word	0x00000028


	//----- nvinfo : EIATTR_MIN_STACK_SIZE
	.align		4
.L_3:
        /*000c*/ 	.byte	0x04, 0x12
        /*000e*/ 	.short	(.L_5 - .L_4)
	.align		4
.L_4:
        /*0010*/ 	.word	index@(triton_poi_fused__native_batch_norm_legit_no_training_add_9)
        /*0014*/ 	.word	0x00000000


	//----- nvinfo : EIATTR_FRAME_SIZE
	.align		4
.L_5:
        /*0018*/ 	.byte	0x04, 0x11
        /*001a*/ 	.short	(.L_7 - .L_6)
	.align		4
.L_6:
        /*001c*/ 	.word	index@(triton_poi_fused__native_batch_norm_legit_no_training_add_9)
        /*0020*/ 	.word	0x00000000


	//----- nvinfo : EIATTR_MIN_STACK_SIZE
	.align		4
.L_7:
        /*0024*/ 	.byte	0x04, 0x12
        /*0026*/ 	.short	(.L_9 - .L_8)
	.align		4
.L_8:
        /*0028*/ 	.word	index@(triton_poi_fused__native_batch_norm_legit_no_training_add_9)
        /*002c*/ 	.word	0x00000000
.L_9:


//--------------------- .nv.info.triton_poi_fused__native_batch_norm_legit_no_training_add_9 --------------------------
	.section	.nv.info.triton_poi_fused__native_batch_norm_legit_no_training_add_9,"",@"SHT_CUDA_INFO"
	.sectionflags	@""
	.align	4


	//----- nvinfo : EIATTR_CUDA_API_VERSION
	.align		4
        /*0000*/ 	.byte	0x04, 0x37
        /*0002*/ 	.short	(.L_11 - .L_10)
.L_10:
        /*0004*/ 	.word	0x0000007c


	//----- nvinfo : EIATTR_KPARAM_INFO
	.align		4
.L_11:
        /*0008*/ 	.byte	0x04, 0x17
        /*000a*/ 	.short	(.L_13 - .L_12)
.L_12:
        /*000c*/ 	.word	0x00000000
        /*0010*/ 	.short	0x0008
        /*0012*/ 	.short	0x003c
        /*0014*/ 	.byte	0x00, 0xf0, 0x11, 0x00


	//----- nvinfo : EIATTR_KPARAM_INFO
	.align		4
.L_13:
        /*0018*/ 	.byte	0x04, 0x17
        /*001a*/ 	.short	(.L_15 - .L_14)
.L_14:
        /*001c*/ 	.word	0x00000000
        /*0020*/ 	.short	0x0007
        /*0022*/ 	.short	0x0038
        /*0024*/ 	.byte	0x00, 0xf0, 0x11, 0x00


	//----- nvinfo : EIATTR_KPARAM_INFO
	.align		4
.L_15:
        /*0028*/ 	.byte	0x04, 0x17
        /*002a*/ 	.short	(.L_17 - .L_16)
.L_16:
        /*002c*/ 	.word	0x00000000
        /*0030*/ 	.short	0x0006
        /*0032*/ 	.short	0x0030
        /*0034*/ 	.byte	0x00, 0xf4, 0x21, 0x00


	//----- nvinfo : EIATTR_KPARAM_INFO
	.align		4
.L_17:
        /*0038*/ 	.byte	0x04, 0x17
        /*003a*/ 	.short	(.L_19 - .L_18)
.L_18:
        /*003c*/ 	.word	0x00000000
        /*0040*/ 	.short	0x0005
        /*0042*/ 	.short	0x0028
        /*0044*/ 	.byte	0x00, 0xf4, 0x21, 0x00


	//----- nvinfo : EIATTR_KPARAM_INFO
	.align		4
.L_19:
        /*0048*/ 	.byte	0x04, 0x17
        /*004a*/ 	.short	(.L_21 - .L_20)
.L_20:
        /*004c*/ 	.word	0x00000000
        /*0050*/ 	.short	0x0004
        /*0052*/ 	.short	0x0020
        /*0054*/ 	.byte	0x00, 0xf4, 0x21, 0x00


	//----- nvinfo : EIATTR_KPARAM_INFO
	.align		4
.L_21:
        /*0058*/ 	.byte	0x04, 0x17
        /*005a*/ 	.short	(.L_23 - .L_22)
.L_22:
        /*005c*/ 	.word	0x00000000
        /*0060*/ 	.short	0x0003
        /*0062*/ 	.short	0x0018
        /*0064*/ 	.byte	0x00, 0xf4, 0x21, 0x00


	//----- nvinfo : EIATTR_KPARAM_INFO
	.align		4
.L_23:
        /*0068*/ 	.byte	0x04, 0x17
        /*006a*/ 	.short	(.L_25 - .L_24)
.L_24:
        /*006c*/ 	.word	0x00000000
        /*0070*/ 	.short	0x0002
        /*0072*/ 	.short	0x0010
        /*0074*/ 	.byte	0x00, 0xf4, 0x21, 0x00


	//----- nvinfo : EIATTR_KPARAM_INFO
	.align		4
.L_25:
        /*0078*/ 	.byte	0x04, 0x17
        /*007a*/ 	.short	(.L_27 - .L_26)
.L_26:
        /*007c*/ 	.word	0x00000000
        /*0080*/ 	.short	0x0001
        /*0082*/ 	.short	0x0008
        /*0084*/ 	.byte	0x00, 0xf4, 0x21, 0x00


	//----- nvinfo : EIATTR_KPARAM_INFO
	.align		4
.L_27:
        /*0088*/ 	.byte	0x04, 0x17
        /*008a*/ 	.short	(.L_29 - .L_28)
.L_28:
        /*008c*/ 	.word	0x00000000
        /*0090*/ 	.short	0x0000
        /*0092*/ 	.short	0x0000
        /*0094*/ 	.byte	0x00, 0xf4, 0x21, 0x00


	//----- nvinfo : EIATTR_SPARSE_MMA_MASK
	.align		4
.L_29:
        /*0098*/ 	.byte	0x03, 0x50
        /*009a*/ 	.short	0x0000


	//----- nvinfo : EIATTR_MAXREG_COUNT
	.align		4
        /*009c*/ 	.byte	0x03, 0x1b
        /*009e*/ 	.short	0x00ff


	//----- nvinfo : EIATTR_EXIT_INSTR_OFFSETS
	.align		4
        /*00a0*/ 	.byte	0x04, 0x1c
        /*00a2*/ 	.short	(.L_31 - .L_30)


	//   ....[0]....
.L_30:
        /*00a4*/ 	.word	0x00001130


	//   ....[1]....
        /*00a8*/ 	.word	0x00001180


	//----- nvinfo : EIATTR_REQNTID
	.align		4
.L_31:
        /*00ac*/ 	.byte	0x04, 0x10
        /*00ae*/ 	.short	(.L_33 - .L_32)
.L_32:
        /*00b0*/ 	.word	0x00000100
        /*00b4*/ 	.word	0x00000001
        /*00b8*/ 	.word	0x00000001


	//----- nvinfo : EIATTR_CBANK_PARAM_SIZE
	.align		4
.L_33:
        /*00bc*/ 	.byte	0x03, 0x19
        /*00be*/ 	.short	0x0040


	//----- nvinfo : EIATTR_PARAM_CBANK
	.align		4
        /*00c0*/ 	.byte	0x04, 0x0a
        /*00c2*/ 	.short	(.L_35 - .L_34)
	.align		4
.L_34:
        /*00c4*/ 	.word	index@(.nv.constant0.triton_poi_fused__native_batch_norm_legit_no_training_add_9)
        /*00c8*/ 	.short	0x0210
        /*00ca*/ 	.short	0x0040


	//----- nvinfo : EIATTR_SW_WAR
	.align		4
.L_35:
        /*00cc*/ 	.byte	0x04, 0x36
        /*00ce*/ 	.short	(.L_37 - .L_36)
.L_36:
        /*00d0*/ 	.word	0x00000008
.L_37:


//--------------------- .nv.callgraph             --------------------------
	.section	.nv.callgraph,"",@"SHT_CUDA_CALLGRAPH"
	.align	4
	.sectionentsize	8
	.align		4
        /*0000*/ 	.word	0x00000000
	.align		4
        /*0004*/ 	.word	0xffffffff
	.align		4
        /*0008*/ 	.word	0x00000000
	.align		4
        /*000c*/ 	.word	0xfffffffe
	.align		4
        /*0010*/ 	.word	0x00000000
	.align		4
        /*0014*/ 	.word	0xfffffffd
	.align		4
        /*0018*/ 	.word	0x00000000
	.align		4
        /*001c*/ 	.word	0xfffffffc


//--------------------- .nv.constant4             --------------------------
	.section	.nv.constant4,"a",@progbits
	.align	8
	.align		8
.nv.constant4:
        /*0000*/ 	.dword	_$_str
	.align		8
        /*0008*/ 	.dword	_$_str_$_2


//--------------------- .text.triton_poi_fused__native_batch_norm_legit_no_training_add_9 --------------------------
	.section	.text.triton_poi_fused__native_batch_norm_legit_no_training_add_9,"ax",@progbits
	.sectionflags	@"SHF_BARRIERS=1"
	.align	128
        .global         triton_poi_fused__native_batch_norm_legit_no_training_add_9
        .type           triton_poi_fused__native_batch_norm_legit_no_training_add_9,@function
        .size           triton_poi_fused__native_batch_norm_legit_no_training_add_9,(.L_x_1 - triton_poi_fused__native_batch_norm_legit_no_training_add_9)
        .other          triton_poi_fused__native_batch_norm_legit_no_training_add_9,@"STO_CUDA_ENTRY STV_DEFAULT"
triton_poi_fused__native_batch_norm_legit_no_training_add_9:
.text.triton_poi_fused__native_batch_norm_legit_no_training_add_9:
[----:B------:R-:W0:Y:S01]  /*0000*/  LDC R1, c[0x0][0x28] ;  /* 0x00000a00ff017b82 */ /* 0x000e220000000800 */
[----:B------:R-:W1:Y:S07]  /*0010*/  S2R R2, SR_CTAID.X ;  /* 0x0000000000027919 */ /* 0x000e6e0000002500 */
[----:B------:R-:W2:Y:S01]  /*0020*/  LDC.64 R12, c[0x0][0x220] ;  /* 0x00008800ff0c7b82 */ /* 0x000ea20000000a00 */
[----:B------:R-:W-:Y:S02]  /*0030*/  CS2R R4, SRZ ;  /* 0x0000000000047805 */ /* 0x000fe4000001ff00 */
[----:B------:R-:W-:Y:S01]  /*0040*/  CS2R R6, SRZ ;  /* 0x0000000000067805 */ /* 0x000fe2000001ff00 */
[----:B------:R-:W3:Y:S01]  /*0050*/  S2R R0, SR_TID.X ;  /* 0x0000000000007919 */ /* 0x000ee20000002100 */
[----:B------:R-:W-:Y:S01]  /*0060*/  ULDC.64 UR6, c[0x0][0x208] ;  /* 0x0000820000067ab9 */ /* 0x000fe20000000a00 */
[----:B------:R-:W4:Y:S02]  /*0070*/  S2R R28, SR_CTAID.Y ;  /* 0x00000000001c7919 */ /* 0x000f240000002600 */
[----:B------:R-:W5:Y:S08]  /*0080*/  LDC.64 R30, c[0x0][0x210] ;  /* 0x00008400ff1e7b82 */ /* 0x000f700000000a00 */
[----:B------:R-:W5:Y:S01]  /*0090*/  LDC.64 R36, c[0x0][0x218] ;  /* 0x00008600ff247b82 */ /* 0x000f620000000a00 */
[----:B-1----:R-:W-:-:S02]  /*00a0*/  SHF.L.U32 R2, R2, 0x5, RZ ;  /* 0x0000000502027819 */ /* 0x002fc400000006ff */
[----:B---3--:R-:W-:Y:S02]  /*00b0*/  SHF.L.U32 R3, R0, 0x2, RZ ;  /* 0x0000000200037819 */ /* 0x008fe400000006ff */
[----:B------:R-:W-:Y:S02]  /*00c0*/  SHF.R.U32.HI R29, RZ, 0x3, R0 ;  /* 0x00000003ff1d7819 */ /* 0x000fe40000011600 */
[----:B------:R-:W-:Y:S02]  /*00d0*/  LOP3.LUT R32, R2, 0x1c, R3, 0xf8, !PT ;  /* 0x0000001c02207812 */ /* 0x000fe400078ef803 */
[----:B----4-:R-:W-:Y:S02]  /*00e0*/  SHF.L.U32 R28, R28, 0x7, RZ ;  /* 0x000000071c1c7819 */ /* 0x010fe400000006ff */
[C---:B------:R-:W-:Y:S01]  /*00f0*/  ISETP.GE.AND P4, PT, R32.reuse, 0x18, PT ;  /* 0x000000182000780c */ /* 0x040fe20003f86270 */
[----:B--2---:R-:W-:Y:S01]  /*0100*/  IMAD.WIDE R12, R32, 0x4, R12 ;  /* 0x00000004200c7825 */ /* 0x004fe200078e020c */
[----:B------:R-:W-:-:S04]  /*0110*/  SGXT.U32 R29, R29, 0x5 ;  /* 0x000000051d1d781a */ /* 0x000fc80000000000 */
[----:B------:R-:W-:-:S07]  /*0120*/  LOP3.LUT R23, R28, R29, RZ, 0xfc, !PT ;  /* 0x0000001d1c177212 */ /* 0x000fce00078efcff */
[----:B------:R1:W2:Y:S01]  /*0130*/  @!P4 LDG.E.EL.128 R4, desc[UR6][R12.64] ;  /* 0x000000060c04c981 */ /* 0x0002a2000c2e1d00 */
[----:B------:R-:W-:Y:S02]  /*0140*/  LOP3.LUT R14, R28, 0x40, R29, 0xfe, !PT ;  /* 0x000000401c0e7812 */ /* 0x000fe400078efe1d */
[----:B------:R-:W-:Y:S02]  /*0150*/  CS2R R8, SRZ ;  /* 0x0000000000087805 */ /* 0x000fe4000001ff00 */
[----:B------:R-:W-:Y:S02]  /*0160*/  LOP3.LUT R15, R28, 0x60, R29, 0xfe, !PT ;  /* 0x000000601c0f7812 */ /* 0x000fe400078efe1d */
[----:B------:R-:W-:Y:S02]  /*0170*/  CS2R R10, SRZ ;  /* 0x00000000000a7805 */ /* 0x000fe4000001ff00 */
[C---:B------:R-:W-:Y:S01]  /*0180*/  ISETP.LT.AND P3, PT, R23.reuse, 0x100, !P4 ;  /* 0x000001001700780c */ /* 0x040fe20006761270 */
[----:B------:R-:W-:Y:S01]  /*0190*/  IMAD R23, R23, 0x18, R32 ;  /* 0x0000001817177824 */ /* 0x000fe200078e0220 */
[----:B------:R-:W-:-:S02]  /*01a0*/  ISETP.LT.AND P1, PT, R14, 0x100, !P4 ;  /* 0x000001000e00780c */ /* 0x000fc40006721270 */
[----:B------:R-:W-:Y:S01]  /*01b0*/  ISETP.LT.AND P0, PT, R15, 0x100, !P4 ;  /* 0x000001000f00780c */ /* 0x000fe20006701270 */
[C---:B------:R-:W-:Y:S01]  /*01c0*/  VIADD R25, R23.reuse, 0x600 ;  /* 0x0000060017197836 */ /* 0x040fe20000000000 */
[----:B------:R-:W-:Y:S01]  /*01d0*/  IADD3 R27, R23, 0x900, RZ ;  /* 0x00000900171b7810 */ /* 0x000fe20007ffe0ff */
[----:B-----5:R-:W-:Y:S01]  /*01e0*/  IMAD.WIDE R20, R23, 0x4, R30 ;  /* 0x0000000417147825 */ /* 0x020fe200078e021e */
[----:B------:R-:W-:Y:S02]  /*01f0*/  LOP3.LUT R33, R28, 0x20, R29, 0xfe, !PT ;  /* 0x000000201c217812 */ /* 0x000fe400078efe1d */
[----:B-1----:R-:W-:Y:S02]  /*0200*/  CS2R R12, SRZ ;  /* 0x00000000000c7805 */ /* 0x002fe4000001ff00 */
[----:B------:R-:W-:Y:S02]  /*0210*/  CS2R R14, SRZ ;  /* 0x00000000000e7805 */ /* 0x000fe4000001ff00 */
[----:B------:R-:W-:-:S02]  /*0220*/  CS2R R16, SRZ ;  /* 0x0000000000107805 */ /* 0x000fc4000001ff00 */
[----:B------:R-:W-:Y:S02]  /*0230*/  CS2R R18, SRZ ;  /* 0x0000000000127805 */ /* 0x000fe4000001ff00 */
[----:B------:R-:W-:Y:S01]  /*0240*/  ISETP.LT.AND P2, PT, R33, 0x100, !P4 ;  /* 0x000001002100780c */ /* 0x000fe20006741270 */
[--C-:B------:R-:W-:Y:S01]  /*0250*/  IMAD.WIDE R24, R25, 0x4, R30.reuse ;  /* 0x0000000419187825 */ /* 0x100fe200078e021e */
[----:B------:R-:W-:Y:S01]  /*0260*/  IADD3 R35, R23, 0x300, RZ ;  /* 0x0000030017237810 */ /* 0x000fe20007ffe0ff */
[----:B------:R1:W3:Y:S02]  /*0270*/  @P3 LDG.E.EL.128 R8, desc[UR6][R20.64] ;  /* 0x0000000614083981 */ /* 0x0002e4000c2e1d00 */
[----:B------:R-:W-:Y:S01]  /*0280*/  IMAD.WIDE R26, R27, 0x4, R30 ;  /* 0x000000041b1a7825 */ /* 0x000fe200078e021e */
[----:B------:R-:W-:Y:S01]  /*0290*/  CS2R R22, SRZ ;  /* 0x0000000000167805 */ /* 0x000fe2000001ff00 */
[----:B------:R4:W5:Y:S02]  /*02a0*/  @P1 LDG.E.EL.128 R12, desc[UR6][R24.64] ;  /* 0x00000006180c1981 */ /* 0x000964000c2e1d00 */
[----:B0-----:R-:W-:-:S02]  /*02b0*/  IMAD.WIDE R36, R32, 0x4, R36 ;  /* 0x0000000420247825 */ /* 0x001fc400078e0224 */
[----:B------:R0:W3:Y:S01]  /*02c0*/  @P0 LDG.E.EL.128 R16, desc[UR6][R26.64] ;  /* 0x000000061a100981 */ /* 0x0000e2000c2e1d00 */
[----:B-1----:R-:W-:Y:S01]  /*02d0*/  CS2R R20, SRZ ;  /* 0x0000000000147805 */ /* 0x002fe2000001ff00 */
[----:B------:R-:W-:Y:S01]  /*02e0*/  IMAD.WIDE R30, R35, 0x4, R30 ;  /* 0x00000004231e7825 */ /* 0x000fe200078e021e */
[----:B----4-:R-:W-:-:S04]  /*02f0*/  CS2R R24, SRZ ;  /* 0x0000000000187805 */ /* 0x010fc8000001ff00 */
[----:B------:R-:W3:Y:S01]  /*0300*/  @!P4 LDG.E.EL.128 R20, desc[UR6][R36.64] ;  /* 0x000000062414c981 */ /* 0x000ee2000c2e1d00 */
[----:B0-----:R-:W-:-:S06]  /*0310*/  CS2R R26, SRZ ;  /* 0x00000000001a7805 */ /* 0x001fcc000001ff00 */
[----:B------:R3:W4:Y:S01]  /*0320*/  @P2 LDG.E.EL.128 R24, desc[UR6][R30.64] ;  /* 0x000000061e182981 */ /* 0x000722000c2e1d00 */
[----:B--2---:R-:W-:Y:S01]  /*0330*/  FADD R4, R4, 9.9999997473787516356e-06 ;  /* 0x3727c5ac04047421 */ /* 0x004fe20000000000 */
[----:B------:R-:W-:Y:S01]  /*0340*/  FADD R34, R5, 9.9999997473787516356e-06 ;  /* 0x3727c5ac05227421 */ /* 0x000fe20000000000 */
[----:B------:R-:W-:Y:S01]  /*0350*/  FADD R5, R6, 9.9999997473787516356e-06 ;  /* 0x3727c5ac06057421 */ /* 0x000fe20000000000 */
[----:B------:R-:W-:Y:S01]  /*0360*/  FADD R7, R7, 9.9999997473787516356e-06 ;  /* 0x3727c5ac07077421 */ /* 0x000fe20000000000 */
[----:B------:R0:W1:Y:S08]  /*0370*/  MUFU.SQRT R35, R4 ;  /* 0x0000000400237308 */ /* 0x0000700000002000 */
[----:B------:R-:W2:Y:S01]  /*0380*/  MUFU.SQRT R34, R34 ;  /* 0x0000002200227308 */ /* 0x000ea20000002000 */
[----:B0-----:R-:W-:Y:S01]  /*0390*/  HFMA2.MMA R4, -RZ, RZ, 1.625, 0 ;  /* 0x3e800000ff047435 */ /* 0x001fe200000001ff */
[----:B-1----:R-:W-:-:S06]  /*03a0*/  FSETP.GT.AND P6, PT, R35, 8.50705917302346158658e+37, PT ;  /* 0x7e8000002300780b */ /* 0x002fcc0003fc4000 */
[----:B------:R-:W0:Y:S01]  /*03b0*/  MUFU.SQRT R5, R5 ;  /* 0x0000000500057308 */ /* 0x000e220000002000 */
[----:B------:R-:W-:Y:S02]  /*03c0*/  FSETP.GEU.AND P5, PT, R35, 1.175494350822287508e-38, PT ;  /* 0x008000002300780b */ /* 0x000fe40003fae000 */
[----:B------:R-:W-:-:S05]  /*03d0*/  FSEL R33, R4, 1, P6 ;  /* 0x3f80000004217808 */ /* 0x000fca0003000000 */
[----:B------:R-:W-:Y:S01]  /*03e0*/  MUFU.SQRT R7, R7 ;  /* 0x0000000700077308 */ /* 0x000fe20000002000 */
[----:B------:R-:W-:Y:S01]  /*03f0*/  @P6 FMUL R35, R35, 0.25 ;  /* 0x3e80000023236820 */ /* 0x000fe20000400000 */
[----:B--2---:R-:W-:-:S04]  /*0400*/  FSETP.GT.AND P6, PT, R34, 8.50705917302346158658e+37, PT ;  /* 0x7e8000002200780b */ /* 0x004fc80003fc4000 */
[----:B------:R-:W-:Y:S01]  /*0410*/  @!P5 FMUL R33, R33, 16777216 ;  /* 0x4b8000002121d820 */ /* 0x000fe20000400000 */
[----:B------:R-:W-:Y:S01]  /*0420*/  @!P5 FMUL R35, R35, 16777216 ;  /* 0x4b8000002323d820 */ /* 0x000fe20000400000 */
[----:B------:R-:W-:Y:S01]  /*0430*/  FSETP.GEU.AND P5, PT, R34, 1.175494350822287508e-38, PT ;  /* 0x008000002200780b */ /* 0x000fe20003fae000 */
[C---:B---3--:R-:W-:Y:S01]  /*0440*/  FADD R31, -R23.reuse, R19 ;  /* 0x00000013171f7221 */ /* 0x048fe20000000100 */
[C---:B-----5:R-:W-:Y:S01]  /*0450*/  FADD R30, -R23.reuse, R15 ;  /* 0x0000000f171e7221 */ /* 0x060fe20000000100 */
[C---:B------:R-:W-:Y:S01]  /*0460*/  FADD R10, -R22.reuse, R10 ;  /* 0x0000000a160a7221 */ /* 0x040fe20000000100 */
[C---:B------:R-:W-:Y:S01]  /*0470*/  FADD R19, -R22.reuse, R14 ;  /* 0x0000000e16137221 */ /* 0x040fe20000000100 */
[C---:B------:R-:W-:Y:S01]  /*0480*/  FADD R18, -R22.reuse, R18 ;  /* 0x0000001216127221 */ /* 0x040fe20000000100 */
[----:B------:R-:W1:Y:S01]  /*0490*/  LDC.64 R14, c[0x0][0x228] ;  /* 0x00008a00ff0e7b82 */ /* 0x000e620000000a00 */
[----:B------:R-:W-:Y:S01]  /*04a0*/  FADD R11, -R23, R11 ;  /* 0x0000000b170b7221 */ /* 0x000fe20000000100 */
[----:B----4-:R-:W-:Y:S01]  /*04b0*/  FADD R26, -R22, R26 ;  /* 0x0000001a161a7221 */ /* 0x010fe20000000100 */
[----:B------:R-:W-:Y:S01]  /*04c0*/  @P6 FMUL R34, R34, 0.25 ;  /* 0x3e80000022226820 */ /* 0x000fe20000400000 */
[----:B------:R-:W-:Y:S01]  /*04d0*/  FADD R22, -R21, R13 ;  /* 0x0000000d15167221 */ /* 0x000fe20000000100 */
[----:B------:R-:W-:Y:S01]  /*04e0*/  FSEL R13, R4, 1, P6 ;  /* 0x3f800000040d7808 */ /* 0x000fe20003000000 */
[----:B------:R-:W-:Y:S01]  /*04f0*/  FADD R27, -R23, R27 ;  /* 0x0000001b171b7221 */ /* 0x000fe20000000100 */
[----:B------:R-:W-:Y:S01]  /*0500*/  @!P5 FMUL R34, R34, 16777216 ;  /* 0x4b8000002222d820 */ /* 0x000fe20000400000 */
[----:B0-----:R-:W-:Y:S01]  /*0510*/  FSETP.GT.AND P6, PT, R5, 8.50705917302346158658e+37, PT ;  /* 0x7e8000000500780b */ /* 0x001fe20003fc4000 */
[C---:B------:R-:W-:Y:S01]  /*0520*/  FADD R23, -R20.reuse, R16 ;  /* 0x0000001014177221 */ /* 0x040fe20000000100 */
[----:B------:R-:W-:Y:S01]  /*0530*/  @!P5 FMUL R13, R13, 16777216 ;  /* 0x4b8000000d0dd820 */ /* 0x000fe20000400000 */
[----:B------:R-:W-:Y:S01]  /*0540*/  FSETP.GEU.AND P5, PT, R5, 1.175494350822287508e-38, PT ;  /* 0x008000000500780b */ /* 0x000fe20003fae000 */
[C---:B------:R-:W-:Y:S01]  /*0550*/  FADD R9, -R21.reuse, R9 ;  /* 0x0000000915097221 */ /* 0x040fe20000000100 */
[----:B------:R-:W0:Y:S01]  /*0560*/  MUFU.RCP R34, R34 ;  /* 0x0000002200227308 */ /* 0x000e220000001000 */
[C---:B------:R-:W-:Y:S01]  /*0570*/  FADD R17, -R21.reuse, R17 ;  /* 0x0000001115117221 */ /* 0x040fe20000000100 */
[----:B------:R-:W-:Y:S01]  /*0580*/  FADD R25, -R21, R25 ;  /* 0x0000001915197221 */ /* 0x000fe20000000100 */
[C---:B------:R-:W-:Y:S01]  /*0590*/  FADD R21, -R20.reuse, R12 ;  /* 0x0000000c14157221 */ /* 0x040fe20000000100 */
[C---:B------:R-:W-:Y:S01]  /*05a0*/  FADD R8, -R20.reuse, R8 ;  /* 0x0000000814087221 */ /* 0x040fe20000000100 */
[----:B------:R-:W-:-:S03]  /*05b0*/  FADD R20, -R20, R24 ;  /* 0x0000001814147221 */ /* 0x000fc60000000100 */
[----:B------:R-:W-:Y:S01]  /*05c0*/  @P6 FMUL R5, R5, 0.25 ;  /* 0x3e80000005056820 */ /* 0x000fe20000400000 */
[----:B------:R-:W2:Y:S01]  /*05d0*/  MUFU.RCP R6, R35 ;  /* 0x0000002300067308 */ /* 0x000ea20000001000 */
[----:B-1----:R-:W-:-:S04]  /*05e0*/  IMAD.WIDE R36, R32, 0x4, R14 ;  /* 0x0000000420247825 */ /* 0x002fc800078e020e */
[----:B------:R-:W-:Y:S01]  /*05f0*/  @!P5 FMUL R5, R5, 16777216 ;  /* 0x4b8000000505d820 */ /* 0x000fe20000400000 */
[----:B------:R-:W-:Y:S01]  /*0600*/  CS2R R14, SRZ ;  /* 0x00000000000e7805 */ /* 0x000fe2000001ff00 */
[----:B0-----:R-:W-:Y:S01]  /*0610*/  FMUL R16, R34, R13 ;  /* 0x0000000d22107220 */ /* 0x001fe20000400000 */
[----:B------:R-:W-:Y:S02]  /*0620*/  FSEL R34, R4, 1, P6 ;  /* 0x3f80000004227808 */ /* 0x000fe40003000000 */
[----:B------:R-:W-:Y:S02]  /*0630*/  CS2R R12, SRZ ;  /* 0x00000000000c7805 */ /* 0x000fe4000001ff00 */
[C---:B------:R-:W-:Y:S01]  /*0640*/  FSETP.GT.AND P6, PT, R7.reuse, 8.50705917302346158658e+37, PT ;  /* 0x7e8000000700780b */ /* 0x040fe20003fc4000 */
[----:B------:R-:W-:Y:S01]  /*0650*/  @!P5 FMUL R34, R34, 16777216 ;  /* 0x4b8000002222d820 */ /* 0x000fe20000400000 */
[----:B------:R-:W-:Y:S02]  /*0660*/  FSETP.GEU.AND P5, PT, R7, 1.175494350822287508e-38, PT ;  /* 0x008000000700780b */ /* 0x000fe40003fae000 */
[----:B------:R0:W3:Y:S01]  /*0670*/  @!P4 LDG.E.EL.128 R12, desc[UR6][R36.64] ;  /* 0x00000006240cc981 */ /* 0x0000e2000c2e1d00 */
[----:B--2---:R-:W-:-:S08]  /*0680*/  FMUL R6, R6, R33 ;  /* 0x0000002106067220 */ /* 0x004fd00000400000 */
[----:B------:R-:W-:Y:S01]  /*0690*/  @P6 FMUL R7, R7, 0.25 ;  /* 0x3e80000007076820 */ /* 0x000fe20000400000 */
[----:B0-----:R-:W0:Y:S03]  /*06a0*/  LDC.64 R36, c[0x0][0x230] ;  /* 0x00008c00ff247b82 */ /* 0x001e260000000a00 */
[----:B------:R-:W-:Y:S01]  /*06b0*/  @!P5 FMUL R7, R7, 16777216 ;  /* 0x4b8000000707d820 */ /* 0x000fe20000400000 */
[----:B------:R-:W1:Y:S01]  /*06c0*/  MUFU.RCP R5, R5 ;  /* 0x0000000500057308 */ /* 0x000e620000001000 */
[----:B------:R-:W-:-:S07]  /*06d0*/  FSEL R33, R4, 1, P6 ;  /* 0x3f80000004217808 */ /* 0x000fce0003000000 */
[----:B------:R-:W2:Y:S01]  /*06e0*/  MUFU.RCP R24, R7 ;  /* 0x0000000700187308 */ /* 0x000ea20000001000 */
[----:B------:R-:W-:Y:S01]  /*06f0*/  @!P5 FMUL R33, R33, 16777216 ;  /* 0x4b8000002121d820 */ /* 0x000fe20000400000 */
[-C--:B------:R-:W-:Y:S01]  /*0700*/  FMUL R8, R8, R6.reuse ;  /* 0x0000000608087220 */ /* 0x080fe20000400000 */
[-C--:B------:R-:W-:Y:S01]  /*0710*/  FMUL R20, R20, R6.reuse ;  /* 0x0000000614147220 */ /* 0x080fe20000400000 */
[----:B------:R-:W-:Y:S01]  /*0720*/  FMUL R35, R23, R6 ;  /* 0x0000000617237220 */ /* 0x000fe20000400000 */
[----:B-1----:R-:W-:Y:S01]  /*0730*/  FMUL R34, R5, R34 ;  /* 0x0000002205227220 */ /* 0x002fe20000400000 */
[----:B------:R-:W-:Y:S01]  /*0740*/  CS2R R4, SRZ ;  /* 0x0000000000047805 */ /* 0x000fe2000001ff00 */
[----:B--2---:R-:W-:Y:S01]  /*0750*/  FMUL R24, R24, R33 ;  /* 0x0000002118187220 */ /* 0x004fe20000400000 */
[----:B------:R-:W-:Y:S01]  /*0760*/  FMUL R33, R21, R6 ;  /* 0x0000000615217220 */ /* 0x000fe20000400000 */
[----:B------:R-:W-:Y:S01]  /*0770*/  CS2R R6, SRZ ;  /* 0x0000000000067805 */ /* 0x000fe2000001ff00 */
[----:B0-----:R-:W-:-:S05]  /*0780*/  IMAD.WIDE R36, R32, 0x4, R36 ;  /* 0x0000000420247825 */ /* 0x001fca00078e0224 */
[----:B------:R-:W3:Y:S01]  /*0790*/  @!P4 LDG.E.EL.128 R4, desc[UR6][R36.64] ;  /* 0x000000062404c981 */ /* 0x000ee2000c2e1d00 */
[-C--:B------:R-:W-:Y:S01]  /*07a0*/  FMUL R22, R22, R16.reuse ;  /* 0x0000001016167220 */ /* 0x080fe20000400000 */
[----:B------:R-:W-:Y:S01]  /*07b0*/  FMUL R17, R17, R16 ;  /* 0x0000001011117220 */ /* 0x000fe20000400000 */
[----:B------:R-:W-:Y:S01]  /*07c0*/  FMUL R26, R26, R34 ;  /* 0x000000221a1a7220 */ /* 0x000fe20000400000 */
[-CC-:B---3--:R-:W-:Y:S01]  /*07d0*/  FFMA R23, R8, R12.reuse, R4.reuse ;  /* 0x0000000c08177223 */ /* 0x188fe20000000004 */
[-CC-:B------:R-:W-:Y:S02]  /*07e0*/  FFMA R8, R33, R12.reuse, R4.reuse ;  /* 0x0000000c21087223 */ /* 0x180fe40000000004 */
[----:B------:R-:W0:Y:S01]  /*07f0*/  LDC.64 R32, c[0x0][0x238] ;  /* 0x00008e00ff207b82 */ /* 0x000e220000000a00 */
[-CC-:B------:R-:W-:Y:S01]  /*0800*/  FFMA R21, R20, R12.reuse, R4.reuse ;  /* 0x0000000c14157223 */ /* 0x180fe20000000004 */
[----:B------:R-:W-:Y:S01]  /*0810*/  FFMA R20, R35, R12, R4 ;  /* 0x0000000c23147223 */ /* 0x000fe20000000004 */
[----:B------:R-:W-:-:S02]  /*0820*/  LOP3.LUT R12, R28, R29, RZ, 0xfc, !PT ;  /* 0x0000001d1c0c7212 */ /* 0x000fc400078efcff */
[----:B------:R-:W-:Y:S01]  /*0830*/  LOP3.LUT R29, R2, 0x1c, R3, 0xf8, !PT ;  /* 0x0000001c021d7812 */ /* 0x000fe200078ef803 */
[----:B------:R-:W-:Y:S01]  /*0840*/  FMUL R35, R9, R16 ;  /* 0x0000001009237220 */ /* 0x000fe20000400000 */
[----:B------:R-:W-:-:S03]  /*0850*/  FMUL R4, R19, R34 ;  /* 0x0000002213047220 */ /* 0x000fc60000400000 */
[----:B------:R-:W-:Y:S02]  /*0860*/  IMAD R12, R12, 0x18, R29 ;  /* 0x000000180c0c7824 */ /* 0x000fe400078e021d */
[----:B------:R-:W-:Y:S01]  /*0870*/  FMUL R29, R10, R34 ;  /* 0x000000220a1d7220 */ /* 0x000fe20000400000 */
[-CC-:B------:R-:W-:Y:S01]  /*0880*/  FFMA R10, R22, R13.reuse, R5.reuse ;  /* 0x0000000d160a7223 */ /* 0x180fe20000000005 */
[----:B------:R-:W-:Y:S01]  /*0890*/  FMUL R9, R25, R16 ;  /* 0x0000001019097220 */ /* 0x000fe20000400000 */
[----:B------:R-:W-:Y:S01]  /*08a0*/  FMUL R34, R18, R34 ;  /* 0x0000002212227220 */ /* 0x000fe20000400000 */
[----:B------:R-:W-:Y:S01]  /*08b0*/  FFMA R22, R17, R13, R5 ;  /* 0x0000000d11167223 */ /* 0x000fe20000000005 */
[----:B------:R-:W-:Y:S02]  /*08c0*/  CS2R R16, SRZ ;  /* 0x0000000000107805 */ /* 0x000fe4000001ff00 */
[----:B------:R-:W-:Y:S01]  /*08d0*/  CS2R R18, SRZ ;  /* 0x0000000000127805 */ /* 0x000fe2000001ff00 */
[----:B0-----:R-:W-:-:S05]  /*08e0*/  IMAD.WIDE R36, R12, 0x4, R32 ;  /* 0x000000040c247825 */ /* 0x001fca00078e0220 */
[----:B------:R0:W2:Y:S01]  /*08f0*/  @P3 LDG.E.EL.128 R16, desc[UR6][R36.64] ;  /* 0x0000000624103981 */ /* 0x0000a2000c2e1d00 */
[----:B------:R-:W1:Y:S01]  /*0900*/  S2UR UR5, SR_CgaCtaId ;  /* 0x00000000000579c3 */ /* 0x000e620000008800 */
[-C--:B------:R-:W-:Y:S01]  /*0910*/  FMUL R27, R27, R24.reuse ;  /* 0x000000181b1b7220 */ /* 0x080fe20000400000 */
[-CC-:B------:R-:W-:Y:S01]  /*0920*/  FFMA R25, R35, R13.reuse, R5.reuse ;  /* 0x0000000d23197223 */ /* 0x180fe20000000005 */
[----:B------:R-:W-:Y:S01]  /*0930*/  FFMA R9, R9, R13, R5 ;  /* 0x0000000d09097223 */ /* 0x000fe20000000005 */
[-C--:B------:R-:W-:Y:S01]  /*0940*/  FMUL R30, R30, R24.reuse ;  /* 0x000000181e1e7220 */ /* 0x080fe20000400000 */
[-C--:B------:R-:W-:Y:S01]  /*0950*/  FMUL R5, R11, R24.reuse ;  /* 0x000000180b057220 */ /* 0x080fe20000400000 */
[----:B------:R-:W-:Y:S01]  /*0960*/  FMUL R13, R31, R24 ;  /* 0x000000181f0d7220 */ /* 0x000fe20000400000 */
[-CC-:B------:R-:W-:Y:S01]  /*0970*/  FFMA R31, R29, R14.reuse, R6.reuse ;  /* 0x0000000e1d1f7223 */ /* 0x180fe20000000006 */
[-CC-:B------:R-:W-:Y:S01]  /*0980*/  FFMA R11, R26, R14.reuse, R6.reuse ;  /* 0x0000000e1a0b7223 */ /* 0x180fe20000000006 */
[-CC-:B------:R-:W-:Y:S01]  /*0990*/  FFMA R29, R27, R15.reuse, R7.reuse ;  /* 0x0000000f1b1d7223 */ /* 0x180fe20000000007 */
[----:B------:R-:W-:Y:S01]  /*09a0*/  FFMA R26, R34, R14, R6 ;  /* 0x0000000e221a7223 */ /* 0x000fe20000000006 */
[-CC-:B------:R-:W-:Y:S01]  /*09b0*/  FFMA R27, R30, R15.reuse, R7.reuse ;  /* 0x0000000f1e1b7223 */ /* 0x180fe20000000007 */
[-CC-:B------:R-:W-:Y:S01]  /*09c0*/  FFMA R34, R5, R15.reuse, R7.reuse ;  /* 0x0000000f05227223 */ /* 0x180fe20000000007 */
[----:B------:R-:W-:Y:S01]  /*09d0*/  FFMA R30, R13, R15, R7 ;  /* 0x0000000f0d1e7223 */ /* 0x000fe20000000007 */
[----:B------:R-:W-:-:S02]  /*09e0*/  VIADD R15, R12, 0x300 ;  /* 0x000003000c0f7836 */ /* 0x000fc40000000000 */
[----:B------:R-:W-:Y:S01]  /*09f0*/  FFMA R24, R4, R14, R6 ;  /* 0x0000000e04187223 */ /* 0x000fe20000000006 */
[----:B------:R-:W-:Y:S02]  /*0a00*/  CS2R R4, SRZ ;  /* 0x0000000000047805 */ /* 0x000fe4000001ff00 */
[----:B------:R-:W-:Y:S02]  /*0a10*/  CS2R R6, SRZ ;  /* 0x0000000000067805 */ /* 0x000fe4000001ff00 */
[----:B0-----:R-:W-:Y:S01]  /*0a20*/  IADD3 R37, R12, 0x600, RZ ;  /* 0x000006000c257810 */ /* 0x001fe20007ffe0ff */
[--C-:B------:R-:W-:Y:S01]  /*0a30*/  IMAD.WIDE R14, R15, 0x4, R32.reuse ;  /* 0x000000040f0e7825 */ /* 0x100fe200078e0220 */
[----:B------:R-:W-:Y:S01]  /*0a40*/  IADD3 R13, R12, 0x900, RZ ;  /* 0x000009000c0d7810 */ /* 0x000fe20007ffe0ff */
[----:B------:R-:W-:Y:S02]  /*0a50*/  UMOV UR4, 0x400 ;  /* 0x0000040000047882 */ /* 0x000fe40000000000 */
[--C-:B------:R-:W-:Y:S01]  /*0a60*/  IMAD.WIDE R36, R37, 0x4, R32.reuse ;  /* 0x0000000425247825 */ /* 0x100fe200078e0220 */
[----:B------:R0:W3:Y:S03]  /*0a70*/  @P2 LDG.E.EL.128 R4, desc[UR6][R14.64] ;  /* 0x000000060e042981 */ /* 0x0000e6000c2e1d00 */
[----:B------:R-:W-:Y:S01]  /*0a80*/  IMAD.WIDE R32, R13, 0x4, R32 ;  /* 0x000000040d207825 */ /* 0x000fe200078e0220 */
[----:B------:R-:W-:Y:S01]  /*0a90*/  CS2R R12, SRZ ;  /* 0x00000000000c7805 */ /* 0x000fe2000001ff00 */
[----:B-1----:R-:W-:Y:S01]  /*0aa0*/  UPRMT UR4, UR5, 0x654, UR4 ;  /* 0x0000065405047896 */ /* 0x002fe20008000004 */
[----:B0-----:R-:W-:-:S06]  /*0ab0*/  CS2R R14, SRZ ;  /* 0x00000000000e7805 */ /* 0x001fcc000001ff00 */
[----:B------:R0:W4:Y:S01]  /*0ac0*/  @P1 LDG.E.EL.128 R12, desc[UR6][R36.64] ;  /* 0x00000006240c1981 */ /* 0x000122000c2e1d00 */
[----:B--2---:R-:W-:Y:S01]  /*0ad0*/  FADD R16, R23, R16 ;  /* 0x0000001017107221 */ /* 0x004fe20000000000 */
[----:B------:R-:W-:Y:S01]  /*0ae0*/  FADD R25, R25, R17 ;  /* 0x0000001119197221 */ /* 0x000fe20000000000 */
[----:B------:R-:W-:Y:S02]  /*0af0*/  SHF.R.U32.HI R23, RZ, 0x3, R0 ;  /* 0x00000003ff177819 */ /* 0x000fe40000011600 */
[----:B------:R-:W-:Y:S02]  /*0b00*/  SHF.L.U32 R17, R0, 0x9, RZ ;  /* 0x0000000900117819 */ /* 0x000fe400000006ff */
[----:B------:R-:W-:Y:S02]  /*0b10*/  SGXT.U32 R23, R23, 0x5 ;  /* 0x000000051717781a */ /* 0x000fe40000000000 */
[----:B------:R-:W-:Y:S01]  /*0b20*/  LOP3.LUT R17, R17, 0xe00, RZ, 0xc0, !PT ;  /* 0x00000e0011117812 */ /* 0x000fe200078ec0ff */
[----:B0-----:R-:W-:-:S03]  /*0b30*/  FADD R37, R31, R18 ;  /* 0x000000121f257221 */ /* 0x001fc60000000000 */
[C---:B------:R-:W-:Y:S02]  /*0b40*/  LOP3.LUT R31, R17.reuse, R23, RZ, 0xfc, !PT ;  /* 0x00000017111f7212 */ /* 0x040fe400078efcff */
[C---:B------:R-:W-:Y:S01]  /*0b50*/  LEA.HI R18, R17.reuse, UR4, RZ, 0x1d ;  /* 0x0000000411127c11 */ /* 0x040fe2000f8fe8ff */
[----:B------:R-:W-:Y:S01]  /*0b60*/  FADD R34, R34, R19 ;  /* 0x0000001322227221 */ /* 0x000fe20000000000 */
[----:B------:R-:W-:-:S03]  /*0b70*/  LOP3.LUT R19, R17, 0x100, RZ, 0xfc, !PT ;  /* 0x0000010011137812 */ /* 0x000fc600078efcff */
[----:B------:R-:W-:Y:S01]  /*0b80*/  IMAD R23, R31, 0x4, R18 ;  /* 0x000000041f177824 */ /* 0x000fe200078e0212 */
[C---:B------:R-:W-:Y:S02]  /*0b90*/  LOP3.LUT R18, R17.reuse, 0x80, RZ, 0xfc, !PT ;  /* 0x0000008011127812 */ /* 0x040fe400078efcff */
[----:B------:R-:W-:Y:S02]  /*0ba0*/  LOP3.LUT R17, R17, 0x180, RZ, 0xfc, !PT ;  /* 0x0000018011117812 */ /* 0x000fe400078efcff */
[----:B------:R-:W-:Y:S02]  /*0bb0*/  LEA.HI R18, R18, UR4, RZ, 0x1d ;  /* 0x0000000412127c11 */ /* 0x000fe4000f8fe8ff */
[----:B------:R-:W-:Y:S02]  /*0bc0*/  LEA.HI R19, R19, UR4, RZ, 0x1d ;  /* 0x0000000413137c11 */ /* 0x000fe4000f8fe8ff */
[----:B------:R-:W-:Y:S01]  /*0bd0*/  LEA.HI R17, R17, UR4, RZ, 0x1d ;  /* 0x0000000411117c11 */ /* 0x000fe2000f8fe8ff */
[----:B------:R0:W-:Y:S01]  /*0be0*/  STS [R23], R16 ;  /* 0x0000001017007388 */ /* 0x0001e20000000800 */
[----:B------:R-:W-:-:S02]  /*0bf0*/  LEA R36, R31, R18, 0x2 ;  /* 0x000000121f247211 */ /* 0x000fc400078e10ff */
[C---:B------:R-:W-:Y:S02]  /*0c00*/  LEA R35, R31.reuse, R19, 0x2 ;  /* 0x000000131f237211 */ /* 0x040fe400078e10ff */
[----:B------:R-:W-:Y:S02]  /*0c10*/  CS2R R18, SRZ ;  /* 0x0000000000127805 */ /* 0x000fe4000001ff00 */
[----:B------:R-:W-:Y:S02]  /*0c20*/  LEA R31, R31, R17, 0x2 ;  /* 0x000000111f1f7211 */ /* 0x000fe400078e10ff */
[----:B0-----:R-:W-:-:S06]  /*0c30*/  CS2R R16, SRZ ;  /* 0x0000000000107805 */ /* 0x001fcc000001ff00 */
[----:B------:R-:W2:Y:S01]  /*0c40*/  @P0 LDG.E.EL.128 R16, desc[UR6][R32.64] ;  /* 0x0000000620100981 */ /* 0x000ea2000c2e1d00 */
[----:B---3--:R-:W-:Y:S01]  /*0c50*/  FADD R4, R21, R4 ;  /* 0x0000000415047221 */ /* 0x008fe20000000000 */
[----:B------:R-:W-:Y:S01]  /*0c60*/  FADD R5, R9, R5 ;  /* 0x0000000509057221 */ /* 0x000fe20000000000 */
[----:B------:R-:W-:Y:S01]  /*0c70*/  FADD R6, R11, R6 ;  /* 0x000000060b067221 */ /* 0x000fe20000000000 */
[----:B------:R-:W-:Y:S01]  /*0c80*/  STS [R36+0x200], R25 ;  /* 0x0002001924007388 */ /* 0x000fe20000000800 */
[----:B------:R-:W-:Y:S01]  /*0c90*/  FADD R7, R29, R7 ;  /* 0x000000071d077221 */ /* 0x000fe20000000000 */
[----:B----4-:R-:W-:Y:S02]  /*0ca0*/  FADD R8, R8, R12 ;  /* 0x0000000c08087221 */ /* 0x010fe40000000000 */
[----:B------:R-:W-:Y:S01]  /*0cb0*/  STS [R35+0x400], R37 ;  /* 0x0004002523007388 */ /* 0x000fe20000000800 */
[----:B------:R-:W-:Y:S01]  /*0cc0*/  FADD R13, R10, R13 ;  /* 0x0000000d0a0d7221 */ /* 0x000fe20000000000 */
[----:B------:R-:W-:-:S02]  /*0cd0*/  FADD R14, R24, R14 ;  /* 0x0000000e180e7221 */ /* 0x000fc40000000000 */
[----:B------:R-:W-:Y:S01]  /*0ce0*/  STS [R31+0x600], R34 ;  /* 0x000600221f007388 */ /* 0x000fe20000000800 */
[----:B------:R-:W-:-:S03]  /*0cf0*/  FADD R10, R27, R15 ;  /* 0x0000000f1b0a7221 */ /* 0x000fc60000000000 */
[----:B------:R-:W-:Y:S04]  /*0d00*/  STS [R23+0x80], R4 ;  /* 0x0000800417007388 */ /* 0x000fe80000000800 */
[----:B------:R0:W-:Y:S04]  /*0d10*/  STS [R36+0x280], R5 ;  /* 0x0002800524007388 */ /* 0x0001e80000000800 */
[----:B------:R1:W-:Y:S04]  /*0d20*/  STS [R35+0x480], R6 ;  /* 0x0004800623007388 */ /* 0x0003e80000000800 */
[----:B------:R3:W-:Y:S04]  /*0d30*/  STS [R31+0x680], R7 ;  /* 0x000680071f007388 */ /* 0x0007e80000000800 */
[----:B------:R-:W-:Y:S04]  /*0d40*/  STS [R23+0x100], R8 ;  /* 0x0001000817007388 */ /* 0x000fe80000000800 */
[----:B------:R-:W-:Y:S01]  /*0d50*/  STS [R36+0x300], R13 ;  /* 0x0003000d24007388 */ /* 0x000fe20000000800 */
[----:B------:R-:W-:-:S03]  /*0d60*/  LOP3.LUT R28, R28, 0x7c, R3, 0xf8, !PT ;  /* 0x0000007c1c1c7812 */ /* 0x000fc600078ef803 */
[----:B------:R-:W-:Y:S01]  /*0d70*/  STS [R35+0x500], R14 ;  /* 0x0005000e23007388 */ /* 0x000fe20000000800 */
[----:B------:R-:W-:-:S03]  /*0d80*/  LOP3.LUT R3, R3, 0x3fc, RZ, 0xc0, !PT ;  /* 0x000003fc03037812 */ /* 0x000fc600078ec0ff */
[----:B------:R4:W-:Y:S01]  /*0d90*/  STS [R31+0x700], R10 ;  /* 0x0007000a1f007388 */ /* 0x0009e20000000800 */
[C---:B0-----:R-:W-:Y:S02]  /*0da0*/  LOP3.LUT R5, R3.reuse, 0x400, RZ, 0xfc, !PT ;  /* 0x0000040003057812 */ /* 0x041fe400078efcff */
[----:B-1----:R-:W-:Y:S02]  /*0db0*/  LOP3.LUT R6, R3, 0x800, RZ, 0xfc, !PT ;  /* 0x0000080003067812 */ /* 0x002fe400078efcff */
[----:B------:R-:W-:Y:S02]  /*0dc0*/  SHF.R.U32.HI R4, RZ, 0x1, R0 ;  /* 0x00000001ff047819 */ /* 0x000fe40000011600 */
[----:B------:R-:W-:Y:S02]  /*0dd0*/  SHF.R.U32.HI R5, RZ, 0x3, R5 ;  /* 0x00000003ff057819 */ /* 0x000fe40000011605 */
[----:B------:R-:W-:Y:S02]  /*0de0*/  SHF.R.U32.HI R6, RZ, 0x3, R6 ;  /* 0x00000003ff067819 */ /* 0x000fe40000011606 */
[----:B------:R-:W-:-:S02]  /*0df0*/  LOP3.LUT R4, R4, 0x70, RZ, 0xc0, !PT ;  /* 0x0000007004047812 */ /* 0x000fc400078ec0ff */
[----:B------:R-:W-:Y:S02]  /*0e00*/  LOP3.LUT R5, R5, 0xf0, RZ, 0xc0, !PT ;  /* 0x000000f005057812 */ /* 0x000fe400078ec0ff */
[----:B---3--:R-:W-:Y:S01]  /*0e10*/  LOP3.LUT R7, R6, 0x170, RZ, 0xc0, !PT ;  /* 0x0000017006077812 */ /* 0x008fe200078ec0ff */
[----:B------:R-:W-:Y:S01]  /*0e20*/  VIADD R4, R4, UR4 ;  /* 0x0000000404047c36 */ /* 0x000fe20008000000 */
[----:B------:R-:W-:Y:S02]  /*0e30*/  IADD3 R6, R5, UR4, RZ ;  /* 0x0000000405067c10 */ /* 0x000fe4000fffe0ff */
[----:B----4-:R-:W-:Y:S02]  /*0e40*/  IADD3 R10, R7, UR4, RZ ;  /* 0x00000004070a7c10 */ /* 0x010fe4000fffe0ff */
[C---:B------:R-:W-:Y:S01]  /*0e50*/  LEA R12, R3.reuse, R4, 0x2 ;  /* 0x00000004030c7211 */ /* 0x040fe200078e10ff */
[C---:B------:R-:W-:Y:S01]  /*0e60*/  IMAD R8, R3.reuse, 0x4, R6 ;  /* 0x0000000403087824 */ /* 0x040fe200078e0206 */
[----:B------:R-:W-:-:S02]  /*0e70*/  LEA R4, R3, R10, 0x2 ;  /* 0x0000000a03047211 */ /* 0x000fc400078e10ff */
[----:B------:R-:W-:Y:S01]  /*0e80*/  ISETP.GE.AND P0, PT, R28, 0x100, PT ;  /* 0x000001001c00780c */ /* 0x000fe20003f06270 */
[----:B--2---:R-:W-:Y:S01]  /*0e90*/  FADD R16, R20, R16 ;  /* 0x0000001014107221 */ /* 0x004fe20000000000 */
[----:B------:R-:W-:Y:S01]  /*0ea0*/  FADD R17, R22, R17 ;  /* 0x0000001116117221 */ /* 0x000fe20000000000 */
[----:B------:R-:W-:Y:S01]  /*0eb0*/  FADD R26, R26, R18 ;  /* 0x000000121a1a7221 */ /* 0x000fe20000000000 */
[----:B------:R-:W-:Y:S02]  /*0ec0*/  FADD R30, R30, R19 ;  /* 0x000000131e1e7221 */ /* 0x000fe40000000000 */
[----:B------:R-:W-:Y:S04]  /*0ed0*/  STS [R23+0x180], R16 ;  /* 0x0001801017007388 */ /* 0x000fe80000000800 */
[----:B------:R0:W-:Y:S04]  /*0ee0*/  STS [R36+0x380], R17 ;  /* 0x0003801124007388 */ /* 0x0001e80000000800 */
[----:B------:R-:W-:Y:S04]  /*0ef0*/  STS [R35+0x580], R26 ;  /* 0x0005801a23007388 */ /* 0x000fe80000000800 */
[----:B------:R-:W-:Y:S01]  /*0f00*/  STS [R31+0x780], R30 ;  /* 0x0007801e1f007388 */ /* 0x000fe20000000800 */
[----:B------:R-:W-:Y:S01]  /*0f10*/  BAR.SYNC.DEFER_BLOCKING 0x0 ;  /* 0x0000000000007b1d */ /* 0x000fe20000010000 */
[----:B0-----:R-:W-:-:S02]  /*0f20*/  SHF.R.S32.HI R17, RZ, 0x1f, R28 ;  /* 0x0000001fff117819 */ /* 0x001fc4000001141c */
[----:B------:R-:W-:Y:S02]  /*0f30*/  SHF.R.U32.HI R19, RZ, 0x5, R0 ;  /* 0x00000005ff137819 */ /* 0x000fe40000011600 */
[----:B------:R-:W-:-:S03]  /*0f40*/  LEA.HI R18, R17, R28, RZ, 0x6 ;  /* 0x0000001c11127211 */ /* 0x000fc600078f30ff */
[----:B------:R-:W0:Y:S01]  /*0f50*/  LDC.64 R16, c[0x0][0x240] ;  /* 0x00009000ff107b82 */ /* 0x000e220000000a00 */
[----:B------:R-:W-:Y:S01]  /*0f60*/  LOP3.LUT R21, R18, 0xffffffc0, RZ, 0xc0, !PT ;  /* 0xffffffc012157812 */ /* 0x000fe200078ec0ff */
[----:B------:R-:W1:Y:S04]  /*0f70*/  LDS.128 R12, [R12] ;  /* 0x000000000c0c7984 */ /* 0x000e680000000c00 */
[----:B------:R-:W2:Y:S04]  /*0f80*/  LDS.128 R8, [R8+0x1000] ;  /* 0x0010000008087984 */ /* 0x000ea80000000c00 */
[----:B------:R-:W3:Y:S01]  /*0f90*/  LDS.128 R4, [R4+0x2000] ;  /* 0x0020000004047984 */ /* 0x000ee20000000c00 */
[----:B------:R-:W-:-:S02]  /*0fa0*/  SGXT.U32 R19, R19, 0x3 ;  /* 0x000000031313781a */ /* 0x000fc40000000000 */
[----:B------:R-:W-:Y:S02]  /*0fb0*/  SHF.R.S32.HI R18, RZ, 0x6, R18 ;  /* 0x00000006ff127819 */ /* 0x000fe40000011412 */
[----:B------:R-:W-:Y:S02]  /*0fc0*/  IADD3 R21, R28, -R21, RZ ;  /* 0x800000151c157210 */ /* 0x000fe40007ffe0ff */
[----:B------:R-:W-:Y:S02]  /*0fd0*/  LOP3.LUT R19, R19, R2, RZ, 0xfc, !PT ;  /* 0x0000000213137212 */ /* 0x000fe400078efcff */
[----:B------:R-:W-:Y:S01]  /*0fe0*/  LOP3.LUT R20, R3, 0xc00, RZ, 0xfc, !PT ;  /* 0x00000c0003147812 */ /* 0x000fe200078efcff */
[----:B------:R-:W-:Y:S01]  /*0ff0*/  IMAD R21, R18, 0x600, R21 ;  /* 0x0000060012157824 */ /* 0x000fe200078e0215 */
[C---:B------:R-:W-:Y:S02]  /*1000*/  LOP3.LUT R18, R19.reuse, 0x8, RZ, 0xfc, !PT ;  /* 0x0000000813127812 */ /* 0x040fe400078efcff */
[----:B------:R-:W-:-:S02]  /*1010*/  LOP3.LUT R0, R19, 0x10, RZ, 0xfc, !PT ;  /* 0x0000001013007812 */ /* 0x000fc400078efcff */
[----:B------:R-:W-:Y:S02]  /*1020*/  SHF.R.U32.HI R20, RZ, 0x3, R20 ;  /* 0x00000003ff147819 */ /* 0x000fe40000011614 */
[C---:B------:R-:W-:Y:S02]  /*1030*/  ISETP.LT.AND P3, PT, R19.reuse, 0x18, !P0 ;  /* 0x000000181300780c */ /* 0x040fe40004761270 */
[----:B------:R-:W-:Y:S02]  /*1040*/  ISETP.LT.AND P2, PT, R18, 0x18, !P0 ;  /* 0x000000181200780c */ /* 0x000fe40004741270 */
[----:B------:R-:W-:Y:S02]  /*1050*/  ISETP.LT.AND P1, PT, R0, 0x18, !P0 ;  /* 0x000000180000780c */ /* 0x000fe40004721270 */
[----:B------:R-:W-:Y:S02]  /*1060*/  LEA R25, R19, R21, 0x6 ;  /* 0x0000001513197211 */ /* 0x000fe400078e30ff */
[----:B------:R-:W-:Y:S01]  /*1070*/  ISETP.LT.AND P0, PT, R2, RZ, !P0 ;  /* 0x000000ff0200720c */ /* 0x000fe20004701270 */
[----:B------:R-:W-:Y:S01]  /*1080*/  IMAD R23, R18, 0x40, R21 ;  /* 0x0000004012177824 */ /* 0x000fe200078e0215 */
[----:B------:R-:W-:-:S02]  /*1090*/  LOP3.LUT R20, R20, 0x1f0, RZ, 0xc0, !PT ;  /* 0x000001f014147812 */ /* 0x000fc400078ec0ff */
[----:B------:R-:W-:Y:S01]  /*10a0*/  LEA R27, R0, R21, 0x6 ;  /* 0x00000015001b7211 */ /* 0x000fe200078e30ff */
[----:B0-----:R-:W-:Y:S01]  /*10b0*/  IMAD.WIDE R18, R25, 0x4, R16 ;  /* 0x0000000419127825 */ /* 0x001fe200078e0210 */
[----:B------:R-:W-:-:S03]  /*10c0*/  IADD3 R0, R20, UR4, RZ ;  /* 0x0000000414007c10 */ /* 0x000fc6000fffe0ff */
[--C-:B------:R-:W-:Y:S01]  /*10d0*/  IMAD.WIDE R20, R23, 0x4, R16.reuse ;  /* 0x0000000417147825 */ /* 0x100fe200078e0210 */
[----:B-1----:R0:W-:Y:S03]  /*10e0*/  @P3 STG.E.128 desc[UR6][R18.64], R12 ;  /* 0x0000000c12003986 */ /* 0x0021e6000c101d06 */
[----:B------:R-:W-:Y:S01]  /*10f0*/  IMAD.WIDE R22, R27, 0x4, R16 ;  /* 0x000000041b167825 */ /* 0x000fe200078e0210 */
[----:B--2---:R0:W-:Y:S01]  /*1100*/  @P2 STG.E.128 desc[UR6][R20.64], R8 ;  /* 0x0000000814002986 */ /* 0x0041e2000c101d06 */
[----:B------:R-:W-:-:S03]  /*1110*/  LEA R0, R3, R0, 0x2 ;  /* 0x0000000003007211 */ /* 0x000fc600078e10ff */
[----:B---3--:R0:W-:Y:S02]  /*1120*/  @P1 STG.E.128 desc[UR6][R22.64], R4 ;  /* 0x0000000416001986 */ /* 0x0081e4000c101d06 */
[----:B0-----:R-:W-:Y:S05]  /*1130*/  @!P0 EXIT ;  /* 0x000000000000894d */ /* 0x001fea0003800000 */
[----:B0-----:R-:W0:Y:S01]  /*1140*/  LDS.128 R4, [R0+0x3000] ;  /* 0x0030000000047984 */ /* 0x001e220000000c00 */
[----:B------:R-:W-:-:S05]  /*1150*/  IADD3 R25, R25, 0x600, RZ ;  /* 0x0000060019197810 */ /* 0x000fca0007ffe0ff */
[----:B------:R-:W-:-:S05]  /*1160*/  IMAD.WIDE R16, R25, 0x4, R16 ;  /* 0x0000000419107825 */ /* 0x000fca00078e0210 */
[----:B0-----:R-:W-:Y:S01]  /*1170*/  STG.E.128 desc[UR6][R16.64], R4 ;  /* 0x0000000410007986 */ /* 0x001fe2000c101d06 */
[----:B------:R-:W-:Y:S05]  /*1180*/  EXIT ;  /* 0x000000000000794d */ /* 0x000fea0003800000 */
.L_x_0:
[----:B------:R-:W-:-:S00]  /*1190*/  BRA `(.L_x_0) ;  /* 0xfffffffc00fc7947 */ /* 0x000fc0000383ffff */
[----:B------:R-:W-:-:S00]  /*11a0*/  NOP ;  /* 0x0000000000007918 */ /* 0x000fc00000000000 */
        /* <DEDUP_REMOVED lines=13> */
.L_x_1:


//--------------------- .nv.global.init           --------------------------
	.section	.nv.global.init,"aw",@progbits
.nv.global.init:
	.type		_$_str,@object
	.size		_$_str,(_$_str_$_2 - _$_str)
_$_str:
        /*0000*/ 	.byte	0x5f, 0x5f, 0x43, 0x55, 0x44, 0x41, 0x5f, 0x46, 0x54, 0x5a, 0x00
	.type		_$_str_$_2,@object
	.size		_$_str_$_2,(.L_1 - _$_str_$_2)
_$_str_$_2:
        /*000b*/ 	.byte	0x5f, 0x5f, 0x43, 0x55, 0x44, 0x41, 0x5f, 0x50, 0x52, 0x45, 0x43, 0x5f, 0x53, 0x51, 0x52, 0x54
        /*001b*/ 	.byte	0x00
.L_1:


//--------------------- .nv.shared.triton_poi_fused__native_batch_norm_legit_no_training_add_9 --------------------------
	.section	.nv.shared.triton_poi_fused__native_batch_norm_legit_no_training_add_9,"aw",@nobits
	.sectionflags	@""
	.align	16
	.zero		1024


//--------------------- .nv.constant0.triton_poi_fused__native_batch_norm_legit_no_training_add_9 --------------------------
	.section	.nv.constant0.triton_poi_fused__native_batch_norm_legit_no_training_add_9,"a",@progbits
	.sectionflags	@""
	.align	4
.nv.constant0.triton_poi_fused__native_batch_norm_legit_no_training_add_9:
	.zero		592
